//
// Generated by NVIDIA NVVM Compiler
//
// Compiler Build ID: CL-36424714
// Cuda compilation tools, release 13.0, V13.0.88
// Based on NVVM 20.0.0
//

.version 9.0
.target sm_100
.address_size 64

	// .globl	_Z19initializing_vectorPi

.visible .entry _Z19initializing_vectorPi(
	.param .u64 .ptr .align 1 _Z19initializing_vectorPi_param_0
)
{
	.reg .b32 	%r<5>;
	.reg .b64 	%rd<5>;

	ld.param.u64 	%rd1, [_Z19initializing_vectorPi_param_0];
	cvta.to.global.u64 	%rd2, %rd1;
	mov.u32 	%r1, %tid.x;
	mov.u32 	%r2, %ntid.x;
	mov.u32 	%r3, %ctaid.x;
	mad.lo.s32 	%r4, %r2, %r3, %r1;
	mul.wide.s32 	%rd3, %r4, 4;
	add.s64 	%rd4, %rd2, %rd3;
	st.global.u32 	[%rd4], %r4;
	ret;

}


// ===== COMPILED SASS (sm_100) =====

	.target	sm_100

	.elftype	@"ET_EXEC"


//--------------------- .note.nv.tkinfo           --------------------------
	.section	.note.nv.tkinfo,"",@"SHT_NOTE"
	.sectionflags	@"SHF_NOTE_NV_TKINFO"
	.tkinfo
        /*0018*/ 	.word	0x00000002
        /*0030*/ 	.string	""
        /*0030*/ 	.string	"ptxas"
        /*0030*/ 	.string	"Cuda compilation tools, release 13.0, V13.0.88"
        /*0030*/ 	.string	"Build cuda_13.0.r13.0/compiler.36424714_0"
        /*0030*/ 	.string	"-arch sm_100 -m 64 "



//--------------------- .note.nv.cuinfo           --------------------------
	.section	.note.nv.cuinfo,"",@"SHT_NOTE"
	.sectionflags	@"SHF_NOTE_NV_CUINFO"
        /*0018*/ 	.short	0x0002
        /*001a*/ 	.short	0x0064
        /*001c*/ 	.short	0x0082
	.zero		2


//--------------------- .nv.info                  --------------------------
	.section	.nv.info,"",@"SHT_CUDA_INFO"
	.align	4


	//----- nvinfo : EIATTR_REGCOUNT
	.align		4
        /*0000*/ 	.byte	0x04, 0x2f
        /*0002*/ 	.short	(.L_1 - .L_0)
	.align		4
.L_0:
        /*0004*/ 	.word	index@(_Z19initializing_vectorPi)
        /*0008*/ 	.word	0x00000008


	//----- nvinfo : EIATTR_FRAME_SIZE
	.align		4
.L_1:
        /*000c*/ 	.byte	0x04, 0x11
        /*000e*/ 	.short	(.L_3 - .L_2)
	.align		4
.L_2:
        /*0010*/ 	.word	index@(_Z19initializing_vectorPi)
        /*0014*/ 	.word	0x00000000


	//----- nvinfo : EIATTR_MIN_STACK_SIZE
	.align		4
.L_3:
        /*0018*/ 	.byte	0x04, 0x12
        /*001a*/ 	.short	(.L_5 - .L_4)
	.align		4
.L_4:
        /*001c*/ 	.word	index@(_Z19initializing_vectorPi)
        /*0020*/ 	.word	0x00000000
.L_5:


//--------------------- .nv.compat                --------------------------
	.section	.nv.compat,"",@"SHT_CUDA_COMPAT_INFO"
	.align	4
        /*0000*/ 	.byte	0x02, 0x09, 0x00, 0x00, 0x02, 0x02, 0x01, 0x00, 0x02, 0x05, 0x05, 0x00, 0x03, 0x07, 0x01, 0x01
        /*0010*/ 	.byte	0x02, 0x03, 0x00, 0x00, 0x02, 0x06, 0x01, 0x00, 0x04, 0x0b, 0x08, 0x00, 0x09, 0x00, 0x00, 0x00
        /*0020*/ 	.byte	0x00, 0x00, 0x00, 0x00


//--------------------- .nv.info._Z19initializing_vectorPi --------------------------
	.section	.nv.info._Z19initializing_vectorPi,"",@"SHT_CUDA_INFO"
	.sectionflags	@""
	.align	4


	//----- nvinfo : EIATTR_CUDA_API_VERSION
	.align		4
        /*0000*/ 	.byte	0x04, 0x37
        /*0002*/ 	.short	(.L_7 - .L_6)
.L_6:
        /*0004*/ 	.word	0x00000082


	//----- nvinfo : EIATTR_KPARAM_INFO
	.align		4
.L_7:
        /*0008*/ 	.byte	0x04, 0x17
        /*000a*/ 	.short	(.L_9 - .L_8)
.L_8:
        /*000c*/ 	.word	0x00000000
        /*0010*/ 	.short	0x0000
        /*0012*/ 	.short	0x0000
        /*0014*/ 	.byte	0x00, 0xf5, 0x21, 0x00


	//----- nvinfo : EIATTR_SPARSE_MMA_MASK
	.align		4
.L_9:
        /*0018*/ 	.byte	0x03, 0x50
        /*001a*/ 	.short	0x0000


	//----- nvinfo : EIATTR_MAXREG_COUNT
	.align		4
        /*001c*/ 	.byte	0x03, 0x1b
        /*001e*/ 	.short	0x00ff


	//----- nvinfo : EIATTR_MERCURY_ISA_VERSION
	.align		4
        /*0020*/ 	.byte	0x03, 0x5f
        /*0022*/ 	.short	0x0101


	//----- nvinfo : EIATTR_VRC_CTA_INIT_COUNT
	.align		4
        /*0024*/ 	.byte	0x02, 0x4a
	.zero		1
	.zero		1


	//----- nvinfo : EIATTR_EXIT_INSTR_OFFSETS
	.align		4
        /*0028*/ 	.byte	0x04, 0x1c
        /*002a*/ 	.short	(.L_11 - .L_10)


	//   ....[0]....
.L_10:
        /*002c*/ 	.word	0x00000090


	//----- nvinfo : EIATTR_CBANK_PARAM_SIZE
	.align		4
.L_11:
        /*0030*/ 	.byte	0x03, 0x19
        /*0032*/ 	.short	0x0008


	//----- nvinfo : EIATTR_PARAM_CBANK
	.align		4
        /*0034*/ 	.byte	0x04, 0x0a
        /*0036*/ 	.short	(.L_13 - .L_12)
	.align		4
.L_12:
        /*0038*/ 	.word	index@(.nv.constant0._Z19initializing_vectorPi)
        /*003c*/ 	.short	0x0380
        /*003e*/ 	.short	0x0008


	//----- nvinfo : EIATTR_SW_WAR
	.align		4
.L_13:
        /*0040*/ 	.byte	0x04, 0x36
        /*0042*/ 	.short	(.L_15 - .L_14)
.L_14:
        /*0044*/ 	.word	0x00000008
.L_15:


//--------------------- .nv.callgraph             --------------------------
	.section	.nv.callgraph,"",@"SHT_CUDA_CALLGRAPH"
	.align	4
	.sectionentsize	8
	.align		4
        /*0000*/ 	.word	0x00000000
	.align		4
        /*0004*/ 	.word	0xffffffff
	.align		4
        /*0008*/ 	.word	0x00000000
	.align		4
        /*000c*/ 	.word	0xfffffffe
	.align		4
        /*0010*/ 	.word	0x00000000
	.align		4
        /*0014*/ 	.word	0xfffffffd
	.align		4
        /*0018*/ 	.word	0x00000000
	.align		4
        /*001c*/ 	.word	0xfffffffc


//--------------------- .text._Z19initializing_vectorPi --------------------------
	.section	.text._Z19initializing_vectorPi,"ax",@progbits
	.align	128
        .global         _Z19initializing_vectorPi
        .type           _Z19initializing_vectorPi,@function
        .size           _Z19initializing_vectorPi,(.L_x_1 - _Z19initializing_vectorPi)
        .other          _Z19initializing_vectorPi,@"STO_CUDA_ENTRY STV_DEFAULT"
_Z19initializing_vectorPi:
.text._Z19initializing_vectorPi:
[----:B------:R-:W-:Y:S01]  /*0000*/  LDC R1, c[0x0][0x37c] ;  /* 0x0000df00ff017b82 */ /* 0x000fe20000000800 */
[----:B------:R-:W0:Y:S07]  /*0010*/  S2R R5, SR_TID.X ;  /* 0x0000000000057919 */ /* 0x000e2e0000002100 */
[----:B------:R-:W1:Y:S01]  /*0020*/  LDC.64 R2, c[0x0][0x380] ;  /* 0x0000e000ff027b82 */ /* 0x000e620000000a00 */
[----:B------:R-:W0:Y:S01]  /*0030*/  LDCU UR6, c[0x0][0x360] ;  /* 0x00006c00ff0677ac */ /* 0x000e220008000800 */
[----:B------:R-:W0:Y:S01]  /*0040*/  S2R R0, SR_CTAID.X ;  /* 0x0000000000007919 */ /* 0x000e220000002500 */
[----:B------:R-:W2:Y:S01]  /*0050*/  LDCU.64 UR4, c[0x0][0x358] ;  /* 0x00006b00ff0477ac */ /* 0x000ea20008000a00 */
[----:B0-----:R-:W-:-:S04]  /*0060*/  IMAD R5, R0, UR6, R5 ;  /* 0x0000000600057c24 */ /* 0x001fc8000f8e0205 */
[----:B-1----:R-:W-:-:S05]  /*0070*/  IMAD.WIDE R2, R5, 0x4, R2 ;  /* 0x0000000405027825 */ /* 0x002fca00078e0202 */
[----:B--2---:R-:W-:Y:S01]  /*0080*/  STG.E desc[UR4][R2.64], R5 ;  /* 0x0000000502007986 */ /* 0x004fe2000c101904 */
[----:B------:R-:W-:Y:S05]  /*0090*/  EXIT ;  /* 0x000000000000794d */ /* 0x000fea0003800000 */
.L_x_0:
[----:B------:R-:W-:-:S00]  /*00a0*/  BRA `(.L_x_0) ;  /* 0xfffffffc00fc7947 */ /* 0x000fc0000383ffff */
[----:B------:R-:W-:-:S00]  /*00b0*/  NOP ;  /* 0x0000000000007918 */ /* 0x000fc00000000000 */
        /* <DEDUP_REMOVED lines=12> */
.L_x_1:


//--------------------- .nv.shared.reserved.0     --------------------------
	.section	.nv.shared.reserved.0,"aw",@nobits
	.weak		__nv_reservedSMEM_offset_0_alias
	.size		__nv_reservedSMEM_offset_0_alias, 0, 64
	.other		__nv_reservedSMEM_offset_0_alias,@"STO_CUDA_RESERVED_SHARED STV_DEFAULT"
__nv_reservedSMEM_offset_0_alias:
	.zero		0
	.zero		64


//--------------------- .nv.constant0._Z19initializing_vectorPi --------------------------
	.section	.nv.constant0._Z19initializing_vectorPi,"a",@progbits
	.sectionflags	@""
	.align	4
.nv.constant0._Z19initializing_vectorPi:
	.zero		904


//--------------------- SYMBOLS --------------------------

	.type		.nv.reservedSmem.offset0,@object
	.size		.nv.reservedSmem.offset0,0x4
